//
// Generated by NVIDIA NVVM Compiler
//
// Compiler Build ID: CL-36424714
// Cuda compilation tools, release 13.0, V13.0.88
// Based on NVVM 20.0.0
//

.version 9.0
.target sm_100
.address_size 64

	// .globl	_Z22gpu_square_matrix_multPfS_S_i
// _ZZ22gpu_square_matrix_multPfS_S_iE6tile_a has been demoted
// _ZZ22gpu_square_matrix_multPfS_S_iE6tile_b has been demoted

.visible .entry _Z22gpu_square_matrix_multPfS_S_i(
	.param .u64 .ptr .align 1 _Z22gpu_square_matrix_multPfS_S_i_param_0,
	.param .u64 .ptr .align 1 _Z22gpu_square_matrix_multPfS_S_i_param_1,
	.param .u64 .ptr .align 1 _Z22gpu_square_matrix_multPfS_S_i_param_2,
	.param .u32 _Z22gpu_square_matrix_multPfS_S_i_param_3
)
{
	.reg .pred 	%p<5>;
	.reg .b32 	%r<76>;
	.reg .b32 	%f<54>;
	.reg .b64 	%rd<24>;
	// demoted variable
	.shared .align 4 .b8 _ZZ22gpu_square_matrix_multPfS_S_iE6tile_a[16];
	// demoted variable
	.shared .align 4 .b8 _ZZ22gpu_square_matrix_multPfS_S_iE6tile_b[16];
	ld.param.u64 	%rd4, [_Z22gpu_square_matrix_multPfS_S_i_param_0];
	ld.param.u64 	%rd5, [_Z22gpu_square_matrix_multPfS_S_i_param_1];
	ld.param.u32 	%r42, [_Z22gpu_square_matrix_multPfS_S_i_param_3];
	cvta.to.global.u64 	%rd1, %rd5;
	cvta.to.global.u64 	%rd2, %rd4;
	mov.u32 	%r44, %ctaid.y;
	shl.b32 	%r45, %r44, 1;
	mov.u32 	%r1, %tid.y;
	add.s32 	%r46, %r45, %r1;
	mov.u32 	%r47, %ctaid.x;
	shl.b32 	%r2, %r47, 1;
	mov.u32 	%r3, %tid.x;
	mov.u32 	%r4, %nctaid.x;
	mul.lo.s32 	%r5, %r42, %r46;
	shl.b32 	%r48, %r1, 3;
	mov.u32 	%r49, _ZZ22gpu_square_matrix_multPfS_S_iE6tile_a;
	add.s32 	%r6, %r49, %r48;
	shl.b32 	%r50, %r3, 2;
	add.s32 	%r7, %r6, %r50;
	mov.u32 	%r51, _ZZ22gpu_square_matrix_multPfS_S_iE6tile_b;
	add.s32 	%r9, %r51, %r50;
	add.s32 	%r8, %r9, %r48;
	and.b32  	%r10, %r4, 3;
	setp.lt.u32 	%p1, %r4, 4;
	mov.f32 	%f53, 0f00000000;
	mov.b32 	%r72, 0;
	@%p1 bra 	$L__BB0_3;
	and.b32  	%r72, %r4, 2147483644;
	and.b32  	%r52, %r4, -4;
	neg.s32 	%r71, %r52;
	add.s32 	%r70, %r3, %r5;
	add.s32 	%r53, %r1, 6;
	mad.lo.s32 	%r54, %r42, %r53, %r3;
	add.s32 	%r69, %r54, %r2;
	shl.b32 	%r15, %r42, 3;
	add.s32 	%r55, %r1, 4;
	mad.lo.s32 	%r56, %r42, %r55, %r3;
	add.s32 	%r68, %r56, %r2;
	add.s32 	%r57, %r1, 2;
	mad.lo.s32 	%r58, %r42, %r57, %r3;
	add.s32 	%r67, %r58, %r2;
	mad.lo.s32 	%r59, %r1, %r42, %r3;
	add.s32 	%r66, %r59, %r2;
	mov.f32 	%f53, 0f00000000;
$L__BB0_2:
	mul.wide.s32 	%rd6, %r70, 4;
	add.s64 	%rd7, %rd2, %rd6;
	ld.global.f32 	%f11, [%rd7];
	st.shared.f32 	[%r7], %f11;
	mul.wide.s32 	%rd8, %r66, 4;
	add.s64 	%rd9, %rd1, %rd8;
	ld.global.f32 	%f12, [%rd9];
	st.shared.f32 	[%r8], %f12;
	bar.sync 	0;
	ld.shared.f32 	%f13, [%r6];
	ld.shared.f32 	%f14, [%r9];
	fma.rn.f32 	%f15, %f13, %f14, %f53;
	ld.shared.f32 	%f16, [%r6+4];
	ld.shared.f32 	%f17, [%r9+8];
	fma.rn.f32 	%f18, %f16, %f17, %f15;
	bar.sync 	0;
	ld.global.f32 	%f19, [%rd7+8];
	st.shared.f32 	[%r7], %f19;
	mul.wide.s32 	%rd10, %r67, 4;
	add.s64 	%rd11, %rd1, %rd10;
	ld.global.f32 	%f20, [%rd11];
	st.shared.f32 	[%r8], %f20;
	bar.sync 	0;
	ld.shared.f32 	%f21, [%r6];
	ld.shared.f32 	%f22, [%r9];
	fma.rn.f32 	%f23, %f21, %f22, %f18;
	ld.shared.f32 	%f24, [%r6+4];
	ld.shared.f32 	%f25, [%r9+8];
	fma.rn.f32 	%f26, %f24, %f25, %f23;
	bar.sync 	0;
	ld.global.f32 	%f27, [%rd7+16];
	st.shared.f32 	[%r7], %f27;
	mul.wide.s32 	%rd12, %r68, 4;
	add.s64 	%rd13, %rd1, %rd12;
	ld.global.f32 	%f28, [%rd13];
	st.shared.f32 	[%r8], %f28;
	bar.sync 	0;
	ld.shared.f32 	%f29, [%r6];
	ld.shared.f32 	%f30, [%r9];
	fma.rn.f32 	%f31, %f29, %f30, %f26;
	ld.shared.f32 	%f32, [%r6+4];
	ld.shared.f32 	%f33, [%r9+8];
	fma.rn.f32 	%f34, %f32, %f33, %f31;
	bar.sync 	0;
	ld.global.f32 	%f35, [%rd7+24];
	st.shared.f32 	[%r7], %f35;
	mul.wide.s32 	%rd14, %r69, 4;
	add.s64 	%rd15, %rd1, %rd14;
	ld.global.f32 	%f36, [%rd15];
	st.shared.f32 	[%r8], %f36;
	bar.sync 	0;
	ld.shared.f32 	%f37, [%r6];
	ld.shared.f32 	%f38, [%r9];
	fma.rn.f32 	%f39, %f37, %f38, %f34;
	ld.shared.f32 	%f40, [%r6+4];
	ld.shared.f32 	%f41, [%r9+8];
	fma.rn.f32 	%f53, %f40, %f41, %f39;
	bar.sync 	0;
	add.s32 	%r71, %r71, 4;
	add.s32 	%r70, %r70, 8;
	add.s32 	%r69, %r69, %r15;
	add.s32 	%r68, %r68, %r15;
	add.s32 	%r67, %r67, %r15;
	add.s32 	%r66, %r66, %r15;
	setp.ne.s32 	%p2, %r71, 0;
	@%p2 bra 	$L__BB0_2;
$L__BB0_3:
	setp.eq.s32 	%p3, %r10, 0;
	@%p3 bra 	$L__BB0_6;
	shl.b32 	%r60, %r72, 1;
	add.s32 	%r61, %r1, %r60;
	mad.lo.s32 	%r62, %r42, %r61, %r3;
	add.s32 	%r75, %r62, %r2;
	shl.b32 	%r33, %r42, 1;
	add.s32 	%r63, %r3, %r5;
	add.s32 	%r74, %r63, %r60;
	neg.s32 	%r73, %r10;
$L__BB0_5:
	.pragma "nounroll";
	mul.wide.s32 	%rd16, %r74, 4;
	add.s64 	%rd17, %rd2, %rd16;
	ld.global.f32 	%f42, [%rd17];
	st.shared.f32 	[%r7], %f42;
	mul.wide.s32 	%rd18, %r75, 4;
	add.s64 	%rd19, %rd1, %rd18;
	ld.global.f32 	%f43, [%rd19];
	st.shared.f32 	[%r8], %f43;
	bar.sync 	0;
	ld.shared.f32 	%f44, [%r6];
	ld.shared.f32 	%f45, [%r9];
	fma.rn.f32 	%f46, %f44, %f45, %f53;
	ld.shared.f32 	%f47, [%r6+4];
	ld.shared.f32 	%f48, [%r9+8];
	fma.rn.f32 	%f53, %f47, %f48, %f46;
	bar.sync 	0;
	add.s32 	%r75, %r75, %r33;
	add.s32 	%r74, %r74, 2;
	add.s32 	%r73, %r73, 1;
	setp.ne.s32 	%p4, %r73, 0;
	@%p4 bra 	$L__BB0_5;
$L__BB0_6:
	ld.param.u64 	%rd23, [_Z22gpu_square_matrix_multPfS_S_i_param_2];
	cvta.to.global.u64 	%rd20, %rd23;
	add.s32 	%r64, %r2, %r3;
	add.s32 	%r65, %r5, %r64;
	mul.wide.s32 	%rd21, %r65, 4;
	add.s64 	%rd22, %rd20, %rd21;
	st.global.f32 	[%rd22], %f53;
	ret;

}


// ===== COMPILED SASS (sm_100) =====

	.target	sm_100

	.elftype	@"ET_EXEC"


//--------------------- .note.nv.tkinfo           --------------------------
	.section	.note.nv.tkinfo,"",@"SHT_NOTE"
	.sectionflags	@"SHF_NOTE_NV_TKINFO"
	.tkinfo
        /*0018*/ 	.word	0x00000002
        /*0030*/ 	.string	""
        /*0030*/ 	.string	"ptxas"
        /*0030*/ 	.string	"Cuda compilation tools, release 13.0, V13.0.88"
        /*0030*/ 	.string	"Build cuda_13.0.r13.0/compiler.36424714_0"
        /*0030*/ 	.string	"-arch sm_100 -m 64 "



//--------------------- .note.nv.cuinfo           --------------------------
	.section	.note.nv.cuinfo,"",@"SHT_NOTE"
	.sectionflags	@"SHF_NOTE_NV_CUINFO"
        /*0018*/ 	.short	0x0002
        /*001a*/ 	.short	0x0064
        /*001c*/ 	.short	0x0082
	.zero		2


//--------------------- .nv.info                  --------------------------
	.section	.nv.info,"",@"SHT_CUDA_INFO"
	.align	4


	//----- nvinfo : EIATTR_REGCOUNT
	.align		4
        /*0000*/ 	.byte	0x04, 0x2f
        /*0002*/ 	.short	(.L_1 - .L_0)
	.align		4
.L_0:
        /*0004*/ 	.word	index@(_Z22gpu_square_matrix_multPfS_S_i)
        /*0008*/ 	.word	0x00000020


	//----- nvinfo : EIATTR_FRAME_SIZE
	.align		4
.L_1:
        /*000c*/ 	.byte	0x04, 0x11
        /*000e*/ 	.short	(.L_3 - .L_2)
	.align		4
.L_2:
        /*0010*/ 	.word	index@(_Z22gpu_square_matrix_multPfS_S_i)
        /*0014*/ 	.word	0x00000000


	//----- nvinfo : EIATTR_MIN_STACK_SIZE
	.align		4
.L_3:
        /*0018*/ 	.byte	0x04, 0x12
        /*001a*/ 	.short	(.L_5 - .L_4)
	.align		4
.L_4:
        /*001c*/ 	.word	index@(_Z22gpu_square_matrix_multPfS_S_i)
        /*0020*/ 	.word	0x00000000
.L_5:


//--------------------- .nv.compat                --------------------------
	.section	.nv.compat,"",@"SHT_CUDA_COMPAT_INFO"
	.align	4
        /*0000*/ 	.byte	0x02, 0x09, 0x00, 0x00, 0x02, 0x02, 0x01, 0x00, 0x02, 0x05, 0x05, 0x00, 0x03, 0x07, 0x01, 0x01
        /*0010*/ 	.byte	0x02, 0x03, 0x00, 0x00, 0x02, 0x06, 0x01, 0x00, 0x04, 0x0b, 0x08, 0x00, 0x09, 0x00, 0x00, 0x00
        /*0020*/ 	.byte	0x00, 0x00, 0x00, 0x00


//--------------------- .nv.info._Z22gpu_square_matrix_multPfS_S_i --------------------------
	.section	.nv.info._Z22gpu_square_matrix_multPfS_S_i,"",@"SHT_CUDA_INFO"
	.sectionflags	@""
	.align	4


	//----- nvinfo : EIATTR_CUDA_API_VERSION
	.align		4
        /*0000*/ 	.byte	0x04, 0x37
        /*0002*/ 	.short	(.L_7 - .L_6)
.L_6:
        /*0004*/ 	.word	0x00000082


	//----- nvinfo : EIATTR_KPARAM_INFO
	.align		4
.L_7:
        /*0008*/ 	.byte	0x04, 0x17
        /*000a*/ 	.short	(.L_9 - .L_8)
.L_8:
        /*000c*/ 	.word	0x00000000
        /*0010*/ 	.short	0x0003
        /*0012*/ 	.short	0x0018
        /*0014*/ 	.byte	0x00, 0xf0, 0x11, 0x00


	//----- nvinfo : EIATTR_KPARAM_INFO
	.align		4
.L_9:
        /*0018*/ 	.byte	0x04, 0x17
        /*001a*/ 	.short	(.L_11 - .L_10)
.L_10:
        /*001c*/ 	.word	0x00000000
        /*0020*/ 	.short	0x0002
        /*0022*/ 	.short	0x0010
        /*0024*/ 	.byte	0x00, 0xf5, 0x21, 0x00


	//----- nvinfo : EIATTR_KPARAM_INFO
	.align		4
.L_11:
        /*0028*/ 	.byte	0x04, 0x17
        /*002a*/ 	.short	(.L_13 - .L_12)
.L_12:
        /*002c*/ 	.word	0x00000000
        /*0030*/ 	.short	0x0001
        /*0032*/ 	.short	0x0008
        /*0034*/ 	.byte	0x00, 0xf5, 0x21, 0x00


	//----- nvinfo : EIATTR_KPARAM_INFO
	.align		4
.L_13:
        /*0038*/ 	.byte	0x04, 0x17
        /*003a*/ 	.short	(.L_15 - .L_14)
.L_14:
        /*003c*/ 	.word	0x00000000
        /*0040*/ 	.short	0x0000
        /*0042*/ 	.short	0x0000
        /*0044*/ 	.byte	0x00, 0xf5, 0x21, 0x00


	//----- nvinfo : EIATTR_SPARSE_MMA_MASK
	.align		4
.L_15:
        /*0048*/ 	.byte	0x03, 0x50
        /*004a*/ 	.short	0x0000


	//----- nvinfo : EIATTR_MAXREG_COUNT
	.align		4
        /*004c*/ 	.byte	0x03, 0x1b
        /*004e*/ 	.short	0x00ff


	//----- nvinfo : EIATTR_NUM_BARRIERS
	.align		4
        /*0050*/ 	.byte	0x02, 0x4c
        /*0052*/ 	.byte	0x01
	.zero		1


	//----- nvinfo : EIATTR_MERCURY_ISA_VERSION
	.align		4
        /*0054*/ 	.byte	0x03, 0x5f
        /*0056*/ 	.short	0x0101


	//----- nvinfo : EIATTR_VRC_CTA_INIT_COUNT
	.align		4
        /*0058*/ 	.byte	0x02, 0x4a
	.zero		1
	.zero		1


	//----- nvinfo : EIATTR_EXIT_INSTR_OFFSETS
	.align		4
        /*005c*/ 	.byte	0x04, 0x1c
        /*005e*/ 	.short	(.L_17 - .L_16)


	//   ....[0]....
.L_16:
        /*0060*/ 	.word	0x00001df0


	//----- nvinfo : EIATTR_CBANK_PARAM_SIZE
	.align		4
.L_17:
        /*0064*/ 	.byte	0x03, 0x19
        /*0066*/ 	.short	0x001c


	//----- nvinfo : EIATTR_PARAM_CBANK
	.align		4
        /*0068*/ 	.byte	0x04, 0x0a
        /*006a*/ 	.short	(.L_19 - .L_18)
	.align		4
.L_18:
        /*006c*/ 	.word	index@(.nv.constant0._Z22gpu_square_matrix_multPfS_S_i)
        /*0070*/ 	.short	0x0380
        /*0072*/ 	.short	0x001c


	//----- nvinfo : EIATTR_SW_WAR
	.align		4
.L_19:
        /*0074*/ 	.byte	0x04, 0x36
        /*0076*/ 	.short	(.L_21 - .L_20)
.L_20:
        /*0078*/ 	.word	0x00000008
.L_21:


//--------------------- .nv.callgraph             --------------------------
	.section	.nv.callgraph,"",@"SHT_CUDA_CALLGRAPH"
	.align	4
	.sectionentsize	8
	.align		4
        /*0000*/ 	.word	0x00000000
	.align		4
        /*0004*/ 	.word	0xffffffff
	.align		4
        /*0008*/ 	.word	0x00000000
	.align		4
        /*000c*/ 	.word	0xfffffffe
	.align		4
        /*0010*/ 	.word	0x00000000
	.align		4
        /*0014*/ 	.word	0xfffffffd
	.align		4
        /*0018*/ 	.word	0x00000000
	.align		4
        /*001c*/ 	.word	0xfffffffc


//--------------------- .text._Z22gpu_square_matrix_multPfS_S_i --------------------------
	.section	.text._Z22gpu_square_matrix_multPfS_S_i,"ax",@progbits
	.align	128
        .global         _Z22gpu_square_matrix_multPfS_S_i
        .type           _Z22gpu_square_matrix_multPfS_S_i,@function
        .size           _Z22gpu_square_matrix_multPfS_S_i,(.L_x_8 - _Z22gpu_square_matrix_multPfS_S_i)
        .other          _Z22gpu_square_matrix_multPfS_S_i,@"STO_CUDA_ENTRY STV_DEFAULT"
_Z22gpu_square_matrix_multPfS_S_i:
.text._Z22gpu_square_matrix_multPfS_S_i:
[----:B------:R-:W-:Y:S01]  /*0000*/  LDC R1, c[0x0][0x37c] ;  /* 0x0000df00ff017b82 */ /* 0x000fe20000000800 */
[----:B------:R-:W0:Y:S07]  /*0010*/  S2R R0, SR_TID.Y ;  /* 0x0000000000007919 */ /* 0x000e2e0000002200 */
[----:B------:R-:W1:Y:S01]  /*0020*/  S2UR UR6, SR_CgaCtaId ;  /* 0x00000000000679c3 */ /* 0x000e620000008800 */
[----:B------:R-:W2:Y:S01]  /*0030*/  LDCU UR7, c[0x0][0x370] ;  /* 0x00006e00ff0777ac */ /* 0x000ea20008000800 */
[----:B------:R-:W-:Y:S01]  /*0040*/  HFMA2 R27, -RZ, RZ, 0, 0 ;  /* 0x00000000ff1b7431 */ /* 0x000fe200000001ff */
[----:B------:R-:W3:Y:S01]  /*0050*/  S2R R3, SR_TID.X ;  /* 0x0000000000037919 */ /* 0x000ee20000002100 */
[----:B------:R-:W-:Y:S01]  /*0060*/  MOV R7, RZ ;  /* 0x000000ff00077202 */ /* 0x000fe20000000f00 */
[----:B------:R-:W-:Y:S01]  /*0070*/  UMOV UR4, 0x400 ;  /* 0x0000040000047882 */ /* 0x000fe20000000000 */
[----:B------:R-:W4:Y:S01]  /*0080*/  LDCU.64 UR8, c[0x0][0x358] ;  /* 0x00006b00ff0877ac */ /* 0x000f220008000a00 */
[----:B------:R-:W5:Y:S01]  /*0090*/  S2R R9, SR_CTAID.Y ;  /* 0x0000000000097919 */ /* 0x000f620000002600 */
[----:B------:R-:W-:Y:S01]  /*00a0*/  UIADD3 UR5, UPT, UPT, UR4, 0x10, URZ ;  /* 0x0000001004057890 */ /* 0x000fe2000fffe0ff */
[----:B------:R-:W4:Y:S01]  /*00b0*/  S2R R2, SR_CTAID.X ;  /* 0x0000000000027919 */ /* 0x000f220000002500 */
[----:B--2---:R-:W-:-:S02]  /*00c0*/  UISETP.GE.U32.AND UP0, UPT, UR7, 0x4, UPT ;  /* 0x000000040700788c */ /* 0x004fc4000bf06070 */
[----:B-1----:R-:W-:Y:S02]  /*00d0*/  ULEA UR4, UR6, UR4, 0x18 ;  /* 0x0000000406047291 */ /* 0x002fe4000f8ec0ff */
[----:B------:R-:W-:Y:S02]  /*00e0*/  ULEA UR5, UR6, UR5, 0x18 ;  /* 0x0000000506057291 */ /* 0x000fe4000f8ec0ff */
[----:B------:R-:W-:Y:S02]  /*00f0*/  ULOP3.LUT UR6, UR7, 0x3, URZ, 0xc0, !UPT ;  /* 0x0000000307067892 */ /* 0x000fe4000f8ec0ff */
[----:B0-----:R-:W-:Y:S02]  /*0100*/  LEA R6, R0, UR4, 0x3 ;  /* 0x0000000400067c11 */ /* 0x001fe4000f8e18ff */
[C---:B---3--:R-:W-:Y:S02]  /*0110*/  LEA R5, R3.reuse, UR5, 0x2 ;  /* 0x0000000503057c11 */ /* 0x048fe4000f8e10ff */
[----:B------:R-:W-:-:S02]  /*0120*/  LEA R8, R3, R6, 0x2 ;  /* 0x0000000603087211 */ /* 0x000fc400078e10ff */
[----:B-----5:R-:W-:Y:S02]  /*0130*/  LEA R18, R9, R0, 0x1 ;  /* 0x0000000009127211 */ /* 0x020fe400078e08ff */
[----:B------:R-:W-:Y:S01]  /*0140*/  LEA R9, R0, R5, 0x3 ;  /* 0x0000000500097211 */ /* 0x000fe200078e18ff */
[----:B----4-:R-:W-:Y:S06]  /*0150*/  BRA.U !UP0, `(.L_x_0) ;  /* 0x0000001908987547 */ /* 0x010fec000b800000 */
[----:B------:R-:W0:Y:S01]  /*0160*/  LDC R10, c[0x0][0x398] ;  /* 0x0000e600ff0a7b82 */ /* 0x000e220000000800 */
[----:B------:R-:W-:Y:S01]  /*0170*/  ULOP3.LUT UR4, UR7, 0xfffffffc, URZ, 0xc0, !UPT ;  /* 0xfffffffc07047892 */ /* 0x000fe2000f8ec0ff */
[C---:B------:R-:W-:Y:S01]  /*0180*/  IADD3 R4, PT, PT, R0.reuse, 0x6, RZ ;  /* 0x0000000600047810 */ /* 0x040fe20007ffe0ff */
[----:B------:R-:W-:Y:S01]  /*0190*/  ULOP3.LUT UR5, UR7, 0x7ffffffc, URZ, 0xc0, !UPT ;  /* 0x7ffffffc07057892 */ /* 0x000fe2000f8ec0ff */
[C---:B------:R-:W-:Y:S01]  /*01a0*/  IADD3 R11, PT, PT, R0.reuse, 0x4, RZ ;  /* 0x00000004000b7810 */ /* 0x040fe20007ffe0ff */
[----:B------:R-:W-:Y:S01]  /*01b0*/  UIADD3 UR4, UPT, UPT, -UR4, URZ, URZ ;  /* 0x000000ff04047290 */ /* 0x000fe2000fffe1ff */
[----:B------:R-:W-:Y:S02]  /*01c0*/  IADD3 R12, PT, PT, R0, 0x2, RZ ;  /* 0x00000002000c7810 */ /* 0x000fe40007ffe0ff */
[----:B------:R-:W-:Y:S01]  /*01d0*/  MOV R27, RZ ;  /* 0x000000ff001b7202 */ /* 0x000fe20000000f00 */
[----:B------:R-:W-:Y:S01]  /*01e0*/  UISETP.GE.AND UP0, UPT, UR4, URZ, UPT ;  /* 0x000000ff0400728c */ /* 0x000fe2000bf06270 */
[----:B------:R-:W-:Y:S01]  /*01f0*/  MOV R7, UR5 ;  /* 0x0000000500077c02 */ /* 0x000fe20008000f00 */
[----:B0-----:R-:W-:-:S02]  /*0200*/  IMAD R19, R4, R10, R3 ;  /* 0x0000000a04137224 */ /* 0x001fc400078e0203 */
[-CC-:B------:R-:W-:Y:S02]  /*0210*/  IMAD R11, R11, R10.reuse, R3.reuse ;  /* 0x0000000a0b0b7224 */ /* 0x180fe400078e0203 */
[-CC-:B------:R-:W-:Y:S01]  /*0220*/  IMAD R21, R12, R10.reuse, R3.reuse ;  /* 0x0000000a0c157224 */ /* 0x180fe200078e0203 */
[----:B------:R-:W-:Y:S01]  /*0230*/  LEA R19, R2, R19, 0x1 ;  /* 0x0000001302137211 */ /* 0x000fe200078e08ff */
[-CC-:B------:R-:W-:Y:S01]  /*0240*/  IMAD R23, R0, R10.reuse, R3.reuse ;  /* 0x0000000a00177224 */ /* 0x180fe200078e0203 */
[----:B------:R-:W-:Y:S01]  /*0250*/  LEA R11, R2, R11, 0x1 ;  /* 0x0000000b020b7211 */ /* 0x000fe200078e08ff */
[----:B------:R-:W-:Y:S01]  /*0260*/  IMAD R4, R18, R10, R3 ;  /* 0x0000000a12047224 */ /* 0x000fe200078e0203 */
[C---:B------:R-:W-:Y:S02]  /*0270*/  LEA R21, R2.reuse, R21, 0x1 ;  /* 0x0000001502157211 */ /* 0x040fe400078e08ff */
[----:B------:R-:W-:Y:S01]  /*0280*/  LEA R23, R2, R23, 0x1 ;  /* 0x0000001702177211 */ /* 0x000fe200078e08ff */
[----:B------:R-:W-:Y:S06]  /*0290*/  BRA.U UP0, `(.L_x_1) ;  /* 0x00000015005c7547 */ /* 0x000fec000b800000 */
[----:B------:R-:W-:Y:S02]  /*02a0*/  UIADD3 UR5, UPT, UPT, -UR4, URZ, URZ ;  /* 0x000000ff04057290 */ /* 0x000fe4000fffe1ff */
[----:B------:R-:W-:Y:S02]  /*02b0*/  UPLOP3.LUT UP0, UPT, UPT, UPT, UPT, 0x80, 0x8 ;  /* 0x000000000008789c */ /* 0x000fe40003f0f070 */
[----:B------:R-:W-:-:S09]  /*02c0*/  UISETP.GT.AND UP1, UPT, UR5, 0xc, UPT ;  /* 0x0000000c0500788c */ /* 0x000fd2000bf24270 */
[----:B------:R-:W-:Y:S05]  /*02d0*/  BRA.U !UP1, `(.L_x_2) ;  /* 0x0000000d09787547 */ /* 0x000fea000b800000 */
[----:B------:R-:W-:-:S11]  /*02e0*/  UPLOP3.LUT UP0, UPT, UPT, UPT, UPT, 0x40, 0x4 ;  /* 0x000000000004789c */ /* 0x000fd60003f0e870 */
.L_x_3:
[----:B------:R-:W0:Y:S08]  /*02f0*/  LDC.64 R24, c[0x0][0x380] ;  /* 0x0000e000ff187b82 */ /* 0x000e300000000a00 */
[----:B------:R-:W1:Y:S01]  /*0300*/  LDC.64 R16, c[0x0][0x388] ;  /* 0x0000e200ff107b82 */ /* 0x000e620000000a00 */
[----:B0-----:R-:W-:-:S05]  /*0310*/  IMAD.WIDE R28, R4, 0x4, R24 ;  /* 0x00000004041c7825 */ /* 0x001fca00078e0218 */
[----:B------:R-:W2:Y:S01]  /*0320*/  LDG.E R22, desc[UR8][R28.64] ;  /* 0x000000081c167981 */ /* 0x000ea2000c1e1900 */
[----:B-1----:R-:W-:-:S06]  /*0330*/  IMAD.WIDE R14, R23, 0x4, R16 ;  /* 0x00000004170e7825 */ /* 0x002fcc00078e0210 */
[----:B------:R-:W3:Y:S04]  /*0340*/  LDG.E R14, desc[UR8][R14.64] ;  /* 0x000000080e0e7981 */ /* 0x000ee8000c1e1900 */
[----:B--2---:R-:W-:Y:S04]  /*0350*/  STS [R8], R22 ;  /* 0x0000001608007388 */ /* 0x004fe80000000800 */
[----:B---3--:R-:W-:Y:S01]  /*0360*/  STS [R9], R14 ;  /* 0x0000000e09007388 */ /* 0x008fe20000000800 */
[----:B------:R-:W-:Y:S06]  /*0370*/  BAR.SYNC.DEFER_BLOCKING 0x0 ;  /* 0x0000000000007b1d */ /* 0x000fec0000010000 */
[----:B------:R-:W-:Y:S04]  /*0380*/  LDS R20, [R5] ;  /* 0x0000000005147984 */ /* 0x000fe80000000800 */
[----:B------:R-:W0:Y:S04]  /*0390*/  LDS.64 R12, [R6] ;  /* 0x00000000060c7984 */ /* 0x000e280000000a00 */
[----:B------:R-:W1:Y:S01]  /*03a0*/  LDS R26, [R5+0x8] ;  /* 0x00000800051a7984 */ /* 0x000e620000000800 */
[----:B0-----:R-:W-:-:S04]  /*03b0*/  FFMA R20, R12, R20, R27 ;  /* 0x000000140c147223 */ /* 0x001fc8000000001b */
[----:B-1----:R-:W-:Y:S01]  /*03c0*/  FFMA R20, R26, R13, R20 ;  /* 0x0000000d1a147223 */ /* 0x002fe20000000014 */
[----:B------:R-:W-:Y:S01]  /*03d0*/  BAR.SYNC.DEFER_BLOCKING 0x0 ;  /* 0x0000000000007b1d */ /* 0x000fe20000010000 */
[----:B------:R-:W-:-:S05]  /*03e0*/  IMAD.WIDE R26, R21, 0x4, R16 ;  /* 0x00000004151a7825 */ /* 0x000fca00078e0210 */
[----:B------:R-:W2:Y:S04]  /*03f0*/  LDG.E R13, desc[UR8][R28.64+0x8] ;  /* 0x000008081c0d7981 */ /* 0x000ea8000c1e1900 */
[----:B------:R-:W3:Y:S04]  /*0400*/  LDG.E R26, desc[UR8][R26.64] ;  /* 0x000000081a1a7981 */ /* 0x000ee8000c1e1900 */
[----:B--2---:R-:W-:Y:S04]  /*0410*/  STS [R8], R13 ;  /* 0x0000000d08007388 */ /* 0x004fe80000000800 */
[----:B---3--:R-:W-:Y:S01]  /*0420*/  STS [R9], R26 ;  /* 0x0000001a09007388 */ /* 0x008fe20000000800 */
[----:B------:R-:W-:Y:S06]  /*0430*/  BAR.SYNC.DEFER_BLOCKING 0x0 ;  /* 0x0000000000007b1d */ /* 0x000fec0000010000 */
[----:B------:R-:W-:Y:S04]  /*0440*/  LDS R15, [R5] ;  /* 0x00000000050f7984 */ /* 0x000fe80000000800 */
[----:B------:R-:W0:Y:S04]  /*0450*/  LDS.64 R12, [R6] ;  /* 0x00000000060c7984 */ /* 0x000e280000000a00 */
[----:B------:R-:W1:Y:S01]  /*0460*/  LDS R14, [R5+0x8] ;  /* 0x00000800050e7984 */ /* 0x000e620000000800 */
[----:B------:R-:W-:Y:S06]  /*0470*/  BAR.SYNC.DEFER_BLOCKING 0x0 ;  /* 0x0000000000007b1d */ /* 0x000fec0000010000 */
[----:B------:R-:W2:Y:S01]  /*0480*/  LDG.E R22, desc[UR8][R28.64+0x10] ;  /* 0x000010081c167981 */ /* 0x000ea2000c1e1900 */
[----:B0-----:R-:W-:-:S04]  /*0490*/  FFMA R12, R12, R15, R20 ;  /* 0x0000000f0c0c7223 */ /* 0x001fc80000000014 */
[----:B-1----:R-:W-:Y:S01]  /*04a0*/  FFMA R20, R14, R13, R12 ;  /* 0x0000000d0e147223 */ /* 0x002fe2000000000c */
[----:B------:R-:W-:-:S06]  /*04b0*/  IMAD.WIDE R14, R11, 0x4, R16 ;  /* 0x000000040b0e7825 */ /* 0x000fcc00078e0210 */
[----:B------:R-:W3:Y:S04]  /*04c0*/  LDG.E R14, desc[UR8][R14.64] ;  /* 0x000000080e0e7981 */ /* 0x000ee8000c1e1900 */
[----:B--2---:R-:W-:Y:S04]  /*04d0*/  STS [R8], R22 ;  /* 0x0000001608007388 */ /* 0x004fe80000000800 */
[----:B---3--:R-:W-:Y:S01]  /*04e0*/  STS [R9], R14 ;  /* 0x0000000e09007388 */ /* 0x008fe20000000800 */
[----:B------:R-:W-:Y:S06]  /*04f0*/  BAR.SYNC.DEFER_BLOCKING 0x0 ;  /* 0x0000000000007b1d */ /* 0x000fec0000010000 */
[----:B------:R-:W-:Y:S04]  /*0500*/  LDS R27, [R5] ;  /* 0x00000000051b7984 */ /* 0x000fe80000000800 */
[----:B------:R-:W0:Y:S02]  /*0510*/  LDS.64 R12, [R6] ;  /* 0x00000000060c7984 */ /* 0x000e240000000a00 */
[----:B0-----:R-:W-:-:S02]  /*0520*/  FFMA R12, R12, R27, R20 ;  /* 0x0000001b0c0c7223 */ /* 0x001fc40000000014 */
[----:B------:R-:W0:Y:S01]  /*0530*/  LDS R20, [R5+0x8] ;  /* 0x0000080005147984 */ /* 0x000e220000000800 */
[----:B------:R-:W-:Y:S01]  /*0540*/  BAR.SYNC.DEFER_BLOCKING 0x0 ;  /* 0x0000000000007b1d */ /* 0x000fe20000010000 */
[----:B------:R-:W-:-:S05]  /*0550*/  IMAD.WIDE R26, R19, 0x4, R16 ;  /* 0x00000004131a7825 */ /* 0x000fca00078e0210 */
[----:B------:R-:W2:Y:S04]  /*0560*/  LDG.E R29, desc[UR8][R28.64+0x18] ;  /* 0x000018081c1d7981 */ /* 0x000ea8000c1e1900 */
[----:B------:R-:W3:Y:S01]  /*0570*/  LDG.E R28, desc[UR8][R26.64] ;  /* 0x000000081a1c7981 */ /* 0x000ee2000c1e1900 */
[----:B0-----:R-:W-:Y:S01]  /*0580*/  FFMA R13, R20, R13, R12 ;  /* 0x0000000d140d7223 */ /* 0x001fe2000000000c */
[----:B------:R-:W-:Y:S02]  /*0590*/  IADD3 R12, PT, PT, R4, 0x8, RZ ;  /* 0x00000008040c7810 */ /* 0x000fe40007ffe0ff */
[----:B------:R-:W-:Y:S01]  /*05a0*/  LEA R23, R10, R23, 0x3 ;  /* 0x000000170a177211 */ /* 0x000fe200078e18ff */
[----:B--2---:R-:W-:Y:S04]  /*05b0*/  STS [R8], R29 ;  /* 0x0000001d08007388 */ /* 0x004fe80000000800 */
[----:B---3--:R-:W-:Y:S01]  /*05c0*/  STS [R9], R28 ;  /* 0x0000001c09007388 */ /* 0x008fe20000000800 */
[----:B------:R-:W-:Y:S06]  /*05d0*/  BAR.SYNC.DEFER_BLOCKING 0x0 ;  /* 0x0000000000007b1d */ /* 0x000fec0000010000 */
[----:B------:R-:W-:Y:S04]  /*05e0*/  LDS R26, [R5] ;  /* 0x00000000051a7984 */ /* 0x000fe80000000800 */
[----:B------:R-:W0:Y:S04]  /*05f0*/  LDS.64 R14, [R6] ;  /* 0x00000000060e7984 */ /* 0x000e280000000a00 */
[----:B------:R-:W1:Y:S01]  /*0600*/  LDS R22, [R5+0x8] ;  /* 0x0000080005167984 */ /* 0x000e620000000800 */
[----:B0-----:R-:W-:Y:S01]  /*0610*/  FFMA R13, R14, R26, R13 ;  /* 0x0000001a0e0d7223 */ /* 0x001fe2000000000d */
[----:B------:R-:W-:-:S04]  /*0620*/  IMAD.WIDE R26, R12, 0x4, R24 ;  /* 0x000000040c1a7825 */ /* 0x000fc800078e0218 */
[----:B-1----:R-:W-:Y:S01]  /*0630*/  FFMA R29, R22, R15, R13 ;  /* 0x0000000f161d7223 */ /* 0x002fe2000000000d */
[----:B------:R-:W-:Y:S01]  /*0640*/  BAR.SYNC.DEFER_BLOCKING 0x0 ;  /* 0x0000000000007b1d */ /* 0x000fe20000010000 */
[----:B------:R-:W-:-:S05]  /*0650*/  IMAD.WIDE R14, R23, 0x4, R16 ;  /* 0x00000004170e7825 */ /* 0x000fca00078e0210 */
[----:B------:R-:W2:Y:S04]  /*0660*/  LDG.E R22, desc[UR8][R26.64] ;  /* 0x000000081a167981 */ /* 0x000ea8000c1e1900 */
[----:B------:R-:W3:Y:S01]  /*0670*/  LDG.E R14, desc[UR8][R14.64] ;  /* 0x000000080e0e7981 */ /* 0x000ee2000c1e1900 */
[----:B------:R-:W-:-:S03]  /*0680*/  LEA R21, R10, R21, 0x3 ;  /* 0x000000150a157211 */ /* 0x000fc600078e18ff */
[----:B--2---:R0:W-:Y:S04]  /*0690*/  STS [R8], R22 ;  /* 0x0000001608007388 */ /* 0x0041e80000000800 */
[----:B---3--:R-:W-:Y:S01]  /*06a0*/  STS [R9], R14 ;  /* 0x0000000e09007388 */ /* 0x008fe20000000800 */
[----:B------:R-:W-:Y:S06]  /*06b0*/  BAR.SYNC.DEFER_BLOCKING 0x0 ;  /* 0x0000000000007b1d */ /* 0x000fec0000010000 */
[----:B------:R-:W-:Y:S04]  /*06c0*/  LDS R20, [R5] ;  /* 0x0000000005147984 */ /* 0x000fe80000000800 */
[----:B------:R-:W1:Y:S04]  /*06d0*/  LDS.64 R12, [R6] ;  /* 0x00000000060c7984 */ /* 0x000e680000000a00 */
[----:B------:R-:W2:Y:S01]  /*06e0*/  LDS R28, [R5+0x8] ;  /* 0x00000800051c7984 */ /* 0x000ea20000000800 */
[----:B------:R-:W-:Y:S06]  /*06f0*/  BAR.SYNC.DEFER_BLOCKING 0x0 ;  /* 0x0000000000007b1d */ /* 0x000fec0000010000 */
[----:B0-----:R-:W3:Y:S01]  /*0700*/  LDG.E R22, desc[UR8][R26.64+0x8] ;  /* 0x000008081a167981 */ /* 0x001ee2000c1e1900 */
[----:B-1----:R-:W-:-:S04]  /*0710*/  FFMA R20, R12, R20, R29 ;  /* 0x000000140c147223 */ /* 0x002fc8000000001d */
[----:B--2---:R-:W-:Y:S01]  /*0720*/  FFMA R20, R28, R13, R20 ;  /* 0x0000000d1c147223 */ /* 0x004fe20000000014 */
[----:B------:R-:W-:-:S06]  /*0730*/  IMAD.WIDE R28, R21, 0x4, R16 ;  /* 0x00000004151c7825 */ /* 0x000fcc00078e0210 */
[----:B------:R-:W2:Y:S01]  /*0740*/  LDG.E R28, desc[UR8][R28.64] ;  /* 0x000000081c1c7981 */ /* 0x000ea2000c1e1900 */
[----:B------:R-:W-:-:S03]  /*0750*/  LEA R11, R10, R11, 0x3 ;  /* 0x0000000b0a0b7211 */ /* 0x000fc600078e18ff */
[----:B---3--:R0:W-:Y:S04]  /*0760*/  STS [R8], R22 ;  /* 0x0000001608007388 */ /* 0x0081e80000000800 */
[----:B--2---:R-:W-:Y:S01]  /*0770*/  STS [R9], R28 ;  /* 0x0000001c09007388 */ /* 0x004fe20000000800 */
        /* <DEDUP_REMOVED lines=11> */
[----:B---3--:R-:W-:Y:S04]  /*0830*/  STS [R8], R22 ;  /* 0x0000001608007388 */ /* 0x008fe80000000800 */
[----:B--2---:R-:W-:Y:S01]  /*0840*/  STS [R9], R14 ;  /* 0x0000000e09007388 */ /* 0x004fe20000000800 */
        /* <DEDUP_REMOVED lines=9> */
[----:B------:R-:W-:Y:S01]  /*08e0*/  LEA R23, R10, R23, 0x3 ;  /* 0x000000170a177211 */ /* 0x000fe200078e18ff */
[----:B0-----:R-:W-:Y:S01]  /*08f0*/  FFMA R13, R20, R13, R12 ;  /* 0x0000000d140d7223 */ /* 0x001fe2000000000c */
[----:B------:R-:W-:Y:S01]  /*0900*/  IADD3 R12, PT, PT, R4, 0x10, RZ ;  /* 0x00000010040c7810 */ /* 0x000fe20007ffe0ff */
        /* <DEDUP_REMOVED lines=38> */
[----:B------:R-:W3:Y:S01]  /*0b70*/  LDG.E R14, desc[UR8][R14.64] ;  /* 0x000000080e0e7981 */ /* 0x000ee2000c1e1900 */
[----:B------:R-:W-:-:S03]  /*0b80*/  LEA R19, R10, R19, 0x3 ;  /* 0x000000130a137211 */ /* 0x000fc600078e18ff */
        /* <DEDUP_REMOVED lines=13> */
[----:B------:R-:W-:-:S05]  /*0c60*/  IADD3 R20, PT, PT, R4, 0x18, RZ ;  /* 0x0000001804147810 */ /* 0x000fca0007ffe0ff */
[----:B------:R-:W-:Y:S01]  /*0c70*/  IMAD.WIDE R24, R20, 0x4, R24 ;  /* 0x0000000414187825 */ /* 0x000fe200078e0218 */
[----:B--2---:R0:W-:Y:S04]  /*0c80*/  STS [R8], R27 ;  /* 0x0000001b08007388 */ /* 0x0041e80000000800 */
[----:B---3--:R-:W-:Y:S01]  /*0c90*/  STS [R9], R28 ;  /* 0x0000001c09007388 */ /* 0x008fe20000000800 */
[----:B------:R-:W-:Y:S01]  /*0ca0*/  BAR.SYNC.DEFER_BLOCKING 0x0 ;  /* 0x0000000000007b1d */ /* 0x000fe20000010000 */
[----:B0-----:R-:W-:-:S05]  /*0cb0*/  IMAD.WIDE R26, R23, 0x4, R16 ;  /* 0x00000004171a7825 */ /* 0x001fca00078e0210 */
[----:B------:R-:W-:Y:S04]  /*0cc0*/  LDS R12, [R5] ;  /* 0x00000000050c7984 */ /* 0x000fe80000000800 */
[----:B------:R-:W0:Y:S04]  /*0cd0*/  LDS.64 R14, [R6] ;  /* 0x00000000060e7984 */ /* 0x000e280000000a00 */
[----:B------:R-:W1:Y:S01]  /*0ce0*/  LDS R29, [R5+0x8] ;  /* 0x00000800051d7984 */ /* 0x000e620000000800 */
[----:B------:R-:W-:Y:S06]  /*0cf0*/  BAR.SYNC.DEFER_BLOCKING 0x0 ;  /* 0x0000000000007b1d */ /* 0x000fec0000010000 */
[----:B------:R-:W2:Y:S04]  /*0d00*/  LDG.E R20, desc[UR8][R24.64] ;  /* 0x0000000818147981 */ /* 0x000ea8000c1e1900 */
[----:B------:R3:W4:Y:S01]  /*0d10*/  LDG.E R22, desc[UR8][R26.64] ;  /* 0x000000081a167981 */ /* 0x000722000c1e1900 */
[----:B0-----:R-:W-:-:S04]  /*0d20*/  FFMA R14, R14, R12, R13 ;  /* 0x0000000c0e0e7223 */ /* 0x001fc8000000000d */
[----:B-1----:R-:W-:Y:S01]  /*0d30*/  FFMA R15, R29, R15, R14 ;  /* 0x0000000f1d0f7223 */ /* 0x002fe2000000000e */
[----:B------:R-:W-:-:S05]  /*0d40*/  LEA R21, R10, R21, 0x3 ;  /* 0x000000150a157211 */ /* 0x000fca00078e18ff */
[----:B---3--:R-:W-:Y:S01]  /*0d50*/  IMAD.WIDE R26, R21, 0x4, R16 ;  /* 0x00000004151a7825 */ /* 0x008fe200078e0210 */
[----:B--2---:R0:W-:Y:S04]  /*0d60*/  STS [R8], R20 ;  /* 0x0000001408007388 */ /* 0x0041e80000000800 */
[----:B----4-:R1:W-:Y:S01]  /*0d70*/  STS [R9], R22 ;  /* 0x0000001609007388 */ /* 0x0103e20000000800 */
[----:B------:R-:W-:Y:S06]  /*0d80*/  BAR.SYNC.DEFER_BLOCKING 0x0 ;  /* 0x0000000000007b1d */ /* 0x000fec0000010000 */
[----:B------:R-:W-:Y:S04]  /*0d90*/  LDS R28, [R5] ;  /* 0x00000000051c7984 */ /* 0x000fe80000000800 */
[----:B------:R-:W2:Y:S04]  /*0da0*/  LDS.64 R12, [R6] ;  /* 0x00000000060c7984 */ /* 0x000ea80000000a00 */
[----:B------:R-:W3:Y:S01]  /*0db0*/  LDS R29, [R5+0x8] ;  /* 0x00000800051d7984 */ /* 0x000ee20000000800 */
[----:B------:R-:W-:Y:S06]  /*0dc0*/  BAR.SYNC.DEFER_BLOCKING 0x0 ;  /* 0x0000000000007b1d */ /* 0x000fec0000010000 */
[----:B0-----:R-:W4:Y:S04]  /*0dd0*/  LDG.E R20, desc[UR8][R24.64+0x8] ;  /* 0x0000080818147981 */ /* 0x001f28000c1e1900 */
[----:B-1----:R0:W5:Y:S01]  /*0de0*/  LDG.E R22, desc[UR8][R26.64] ;  /* 0x000000081a167981 */ /* 0x002162000c1e1900 */
[----:B--2---:R-:W-:-:S04]  /*0df0*/  FFMA R12, R12, R28, R15 ;  /* 0x0000001c0c0c7223 */ /* 0x004fc8000000000f */
[----:B---3--:R-:W-:Y:S01]  /*0e00*/  FFMA R13, R29, R13, R12 ;  /* 0x0000000d1d0d7223 */ /* 0x008fe2000000000c */
[----:B------:R-:W-:-:S05]  /*0e10*/  LEA R11, R10, R11, 0x3 ;  /* 0x0000000b0a0b7211 */ /* 0x000fca00078e18ff */
[----:B0-----:R-:W-:Y:S01]  /*0e20*/  IMAD.WIDE R26, R11, 0x4, R16 ;  /* 0x000000040b1a7825 */ /* 0x001fe200078e0210 */
[----:B----4-:R-:W-:Y:S04]  /*0e30*/  STS [R8], R20 ;  /* 0x0000001408007388 */ /* 0x010fe80000000800 */
[----:B-----5:R-:W-:Y:S01]  /*0e40*/  STS [R9], R22 ;  /* 0x0000001609007388 */ /* 0x020fe20000000800 */
[----:B------:R-:W-:Y:S06]  /*0e50*/  BAR.SYNC.DEFER_BLOCKING 0x0 ;  /* 0x0000000000007b1d */ /* 0x000fec0000010000 */
[----:B------:R-:W-:Y:S04]  /*0e60*/  LDS R28, [R5] ;  /* 0x00000000051c7984 */ /* 0x000fe80000000800 */
[----:B------:R-:W0:Y:S04]  /*0e70*/  LDS.64 R14, [R6] ;  /* 0x00000000060e7984 */ /* 0x000e280000000a00 */
[----:B------:R-:W1:Y:S01]  /*0e80*/  LDS R29, [R5+0x8] ;  /* 0x00000800051d7984 */ /* 0x000e620000000800 */
[----:B------:R-:W-:Y:S06]  /*0e90*/  BAR.SYNC.DEFER_BLOCKING 0x0 ;  /* 0x0000000000007b1d */ /* 0x000fec0000010000 */
[----:B------:R2:W3:Y:S01]  /*0ea0*/  LDG.E R12, desc[UR8][R26.64] ;  /* 0x000000081a0c7981 */ /* 0x0004e2000c1e1900 */
[----:B0-----:R-:W-:-:S03]  /*0eb0*/  FFMA R14, R14, R28, R13 ;  /* 0x0000001c0e0e7223 */ /* 0x001fc6000000000d */
[----:B------:R-:W4:Y:S01]  /*0ec0*/  LDG.E R28, desc[UR8][R24.64+0x10] ;  /* 0x00001008181c7981 */ /* 0x000f22000c1e1900 */
[----:B------:R-:W-:-:S05]  /*0ed0*/  LEA R19, R10, R19, 0x3 ;  /* 0x000000130a137211 */ /* 0x000fca00078e18ff */
[----:B--2---:R-:W-:Y:S01]  /*0ee0*/  IMAD.WIDE R26, R19, 0x4, R16 ;  /* 0x00000004131a7825 */ /* 0x004fe200078e0210 */
[----:B----4-:R-:W-:Y:S04]  /*0ef0*/  STS [R8], R28 ;  /* 0x0000001c08007388 */ /* 0x010fe80000000800 */
[----:B---3--:R-:W-:Y:S01]  /*0f00*/  STS [R9], R12 ;  /* 0x0000000c09007388 */ /* 0x008fe20000000800 */
[----:B------:R-:W-:Y:S06]  /*0f10*/  BAR.SYNC.DEFER_BLOCKING 0x0 ;  /* 0x0000000000007b1d */ /* 0x000fec0000010000 */
[----:B------:R-:W-:Y:S04]  /*0f20*/  LDS R22, [R5] ;  /* 0x0000000005167984 */ /* 0x000fe80000000800 */
[----:B------:R-:W-:Y:S04]  /*0f30*/  LDS R20, [R5+0x8] ;  /* 0x0000080005147984 */ /* 0x000fe80000000800 */
[----:B------:R-:W0:Y:S01]  /*0f40*/  LDS.64 R12, [R6] ;  /* 0x00000000060c7984 */ /* 0x000e220000000a00 */
[----:B------:R-:W-:Y:S06]  /*0f50*/  BAR.SYNC.DEFER_BLOCKING 0x0 ;  /* 0x0000000000007b1d */ /* 0x000fec0000010000 */
[----:B------:R-:W2:Y:S04]  /*0f60*/  LDG.E R25, desc[UR8][R24.64+0x18] ;  /* 0x0000180818197981 */ /* 0x000ea8000c1e1900 */
[----:B------:R-:W3:Y:S01]  /*0f70*/  LDG.E R26, desc[UR8][R26.64] ;  /* 0x000000081a1a7981 */ /* 0x000ee2000c1e1900 */
[----:B-1----:R-:W-:Y:S01]  /*0f80*/  FFMA R15, R29, R15, R14 ;  /* 0x0000000f1d0f7223 */ /* 0x002fe2000000000e */
[----:B------:R-:W-:-:S04]  /*0f90*/  UIADD3 UR4, UPT, UPT, UR4, 0x10, URZ ;  /* 0x0000001004047890 */ /* 0x000fc8000fffe0ff */
[----:B------:R-:W-:Y:S01]  /*0fa0*/  UISETP.GE.AND UP1, UPT, UR4, -0xc, UPT ;  /* 0xfffffff40400788c */ /* 0x000fe2000bf26270 */
[----:B0-----:R-:W-:-:S04]  /*0fb0*/  FFMA R15, R12, R22, R15 ;  /* 0x000000160c0f7223 */ /* 0x001fc8000000000f */
[----:B------:R-:W-:Y:S01]  /*0fc0*/  FFMA R13, R20, R13, R15 ;  /* 0x0000000d140d7223 */ /* 0x000fe2000000000f */
[----:B------:R-:W-:Y:S02]  /*0fd0*/  IADD3 R4, PT, PT, R4, 0x20, RZ ;  /* 0x0000002004047810 */ /* 0x000fe40007ffe0ff */
[C---:B------:R-:W-:Y:S02]  /*0fe0*/  LEA R23, R10.reuse, R23, 0x3 ;  /* 0x000000170a177211 */ /* 0x040fe400078e18ff */
[C---:B------:R-:W-:Y:S02]  /*0ff0*/  LEA R21, R10.reuse, R21, 0x3 ;  /* 0x000000150a157211 */ /* 0x040fe400078e18ff */
[C---:B------:R-:W-:Y:S02]  /*1000*/  LEA R19, R10.reuse, R19, 0x3 ;  /* 0x000000130a137211 */ /* 0x040fe400078e18ff */
[----:B------:R-:W-:Y:S01]  /*1010*/  LEA R11, R10, R11, 0x3 ;  /* 0x0000000b0a0b7211 */ /* 0x000fe200078e18ff */
        /* <DEDUP_REMOVED lines=8> */
[----:B------:R-:W-:Y:S06]  /*10a0*/  BAR.SYNC.DEFER_BLOCKING 0x0 ;  /* 0x0000000000007b1d */ /* 0x000fec0000010000 */
[----:B------:R-:W-:Y:S05]  /*10b0*/  BRA.U !UP1, `(.L_x_3) ;  /* 0xfffffff1098c7547 */ /* 0x000fea000b83ffff */
.L_x_2:
[----:B------:R-:W-:-:S04]  /*10c0*/  UIADD3 UR5, UPT, UPT, -UR4, URZ, URZ ;  /* 0x000000ff04057290 */ /* 0x000fc8000fffe1ff */
[----:B------:R-:W-:-:S09]  /*10d0*/  UISETP.GT.AND UP1, UPT, UR5, 0x4, UPT ;  /* 0x000000040500788c */ /* 0x000fd2000bf24270 */
[----:B------:R-:W-:Y:S05]  /*10e0*/  BRA.U !UP1, `(.L_x_4) ;  /* 0x0000000509c07547 */ /* 0x000fea000b800000 */
        /* <DEDUP_REMOVED lines=30> */
[----:B--2---:R0:W-:Y:S04]  /*12d0*/  STS [R8], R27 ;  /* 0x0000001b08007388 */ /* 0x0041e80000000800 */
[----:B---3--:R-:W-:Y:S01]  /*12e0*/  STS [R9], R12 ;  /* 0x0000000c09007388 */ /* 0x008fe20000000800 */
[----:B------:R-:W-:Y:S06]  /*12f0*/  BAR.SYNC.DEFER_BLOCKING 0x0 ;  /* 0x0000000000007b1d */ /* 0x000fec0000010000 */
[----:B------:R-:W-:Y:S04]  /*1300*/  LDS R20, [R5] ;  /* 0x0000000005147984 */ /* 0x000fe80000000800 */
[----:B------:R-:W1:Y:S01]  /*1310*/  LDS.64 R14, [R6] ;  /* 0x00000000060e7984 */ /* 0x000e620000000a00 */
[----:B0-----:R-:W-:-:S04]  /*1320*/  IMAD.WIDE R26, R19, 0x4, R16 ;  /* 0x00000004131a7825 */ /* 0x001fc800078e0210 */
[----:B-1----:R-:W-:Y:S02]  /*1330*/  FFMA R22, R14, R20, R22 ;  /* 0x000000140e167223 */ /* 0x002fe40000000016 */
[----:B------:R-:W0:Y:S01]  /*1340*/  LDS R20, [R5+0x8] ;  /* 0x0000080005147984 */ /* 0x000e220000000800 */
[----:B------:R-:W-:Y:S06]  /*1350*/  BAR.SYNC.DEFER_BLOCKING 0x0 ;  /* 0x0000000000007b1d */ /* 0x000fec0000010000 */
        /* <DEDUP_REMOVED lines=15> */
[----:B------:R-:W3:Y:S01]  /*1450*/  LDG.E R28, desc[UR8][R28.64] ;  /* 0x000000081c1c7981 */ /* 0x000ee2000c1e1900 */
[----:B0-----:R-:W-:-:S04]  /*1460*/  FFMA R12, R12, R14, R15 ;  /* 0x0000000e0c0c7223 */ /* 0x001fc8000000000f */
[----:B-1----:R-:W-:Y:S01]  /*1470*/  FFMA R13, R27, R13, R12 ;  /* 0x0000000d1b0d7223 */ /* 0x002fe2000000000c */
[----:B------:R-:W-:-:S05]  /*1480*/  LEA R21, R10, R21, 0x3 ;  /* 0x000000150a157211 */ /* 0x000fca00078e18ff */
[----:B------:R-:W-:Y:S01]  /*1490*/  IMAD.WIDE R26, R21, 0x4, R16 ;  /* 0x00000004151a7825 */ /* 0x000fe200078e0210 */
[----:B--2---:R-:W-:Y:S04]  /*14a0*/  STS [R8], R20 ;  /* 0x0000001408007388 */ /* 0x004fe80000000800 */
[----:B---3--:R-:W-:Y:S01]  /*14b0*/  STS [R9], R28 ;  /* 0x0000001c09007388 */ /* 0x008fe20000000800 */
[----:B------:R-:W-:Y:S06]  /*14c0*/  BAR.SYNC.DEFER_BLOCKING 0x0 ;  /* 0x0000000000007b1d */ /* 0x000fec0000010000 */
[----:B------:R-:W-:Y:S04]  /*14d0*/  LDS R22, [R5] ;  /* 0x0000000005167984 */ /* 0x000fe80000000800 */
[----:B------:R-:W0:Y:S02]  /*14e0*/  LDS.64 R14, [R6] ;  /* 0x00000000060e7984 */ /* 0x000e240000000a00 */
[----:B0-----:R-:W-:-:S02]  /*14f0*/  FFMA R14, R14, R22, R13 ;  /* 0x000000160e0e7223 */ /* 0x001fc4000000000d */
[----:B------:R-:W0:Y:S01]  /*1500*/  LDS R22, [R5+0x8] ;  /* 0x0000080005167984 */ /* 0x000e220000000800 */
[----:B------:R-:W-:Y:S06]  /*1510*/  BAR.SYNC.DEFER_BLOCKING 0x0 ;  /* 0x0000000000007b1d */ /* 0x000fec0000010000 */
[----:B------:R-:W2:Y:S04]  /*1520*/  LDG.E R20, desc[UR8][R24.64+0x8] ;  /* 0x0000080818147981 */ /* 0x000ea8000c1e1900 */
[----:B------:R1:W3:Y:S01]  /*1530*/  LDG.E R28, desc[UR8][R26.64] ;  /* 0x000000081a1c7981 */ /* 0x0002e2000c1e1900 */
[----:B0-----:R-:W-:Y:S01]  /*1540*/  FFMA R15, R22, R15, R14 ;  /* 0x0000000f160f7223 */ /* 0x001fe2000000000e */
[----:B------:R-:W-:-:S05]  /*1550*/  LEA R11, R10, R11, 0x3 ;  /* 0x0000000b0a0b7211 */ /* 0x000fca00078e18ff */
[----:B-1----:R-:W-:Y:S01]  /*1560*/  IMAD.WIDE R26, R11, 0x4, R16 ;  /* 0x000000040b1a7825 */ /* 0x002fe200078e0210 */
        /* <DEDUP_REMOVED lines=9> */
[----:B------:R-:W3:Y:S01]  /*1600*/  LDG.E R26, desc[UR8][R26.64] ;  /* 0x000000081a1a7981 */ /* 0x000ee2000c1e1900 */
[----:B------:R-:W-:-:S05]  /*1610*/  LEA R19, R10, R19, 0x3 ;  /* 0x000000130a137211 */ /* 0x000fca00078e18ff */
[----:B------:R-:W-:Y:S01]  /*1620*/  IMAD.WIDE R16, R19, 0x4, R16 ;  /* 0x0000000413107825 */ /* 0x000fe200078e0210 */
[----:B--2---:R-:W-:Y:S04]  /*1630*/  STS [R8], R15 ;  /* 0x0000000f08007388 */ /* 0x004fe80000000800 */
[----:B---3--:R-:W-:Y:S01]  /*1640*/  STS [R9], R26 ;  /* 0x0000001a09007388 */ /* 0x008fe20000000800 */
[----:B------:R-:W-:Y:S06]  /*1650*/  BAR.SYNC.DEFER_BLOCKING 0x0 ;  /* 0x0000000000007b1d */ /* 0x000fec0000010000 */
[----:B------:R-:W-:Y:S04]  /*1660*/  LDS R22, [R5] ;  /* 0x0000000005167984 */ /* 0x000fe80000000800 */
[----:B------:R-:W-:Y:S04]  /*1670*/  LDS R20, [R5+0x8] ;  /* 0x0000080005147984 */ /* 0x000fe80000000800 */
[----:B------:R-:W1:Y:S01]  /*1680*/  LDS.64 R14, [R6] ;  /* 0x00000000060e7984 */ /* 0x000e620000000a00 */
[----:B------:R-:W-:Y:S06]  /*1690*/  BAR.SYNC.DEFER_BLOCKING 0x0 ;  /* 0x0000000000007b1d */ /* 0x000fec0000010000 */
[----:B------:R-:W2:Y:S04]  /*16a0*/  LDG.E R25, desc[UR8][R24.64+0x18] ;  /* 0x0000180818197981 */ /* 0x000ea8000c1e1900 */
[----:B------:R-:W3:Y:S01]  /*16b0*/  LDG.E R16, desc[UR8][R16.64] ;  /* 0x0000000810107981 */ /* 0x000ee2000c1e1900 */
[----:B0-----:R-:W-:-:S04]  /*16c0*/  FFMA R13, R29, R13, R12 ;  /* 0x0000000d1d0d7223 */ /* 0x001fc8000000000c */
[----:B-1----:R-:W-:-:S04]  /*16d0*/  FFMA R13, R14, R22, R13 ;  /* 0x000000160e0d7223 */ /* 0x002fc8000000000d */
[----:B------:R-:W-:Y:S01]  /*16e0*/  FFMA R13, R20, R15, R13 ;  /* 0x0000000f140d7223 */ /* 0x000fe2000000000d */
[----:B------:R-:W-:Y:S02]  /*16f0*/  IADD3 R4, PT, PT, R4, 0x10, RZ ;  /* 0x0000001004047810 */ /* 0x000fe40007ffe0ff */
[C---:B------:R-:W-:Y:S02]  /*1700*/  LEA R23, R10.reuse, R23, 0x3 ;  /* 0x000000170a177211 */ /* 0x040fe400078e18ff */
[C---:B------:R-:W-:Y:S02]  /*1710*/  LEA R21, R10.reuse, R21, 0x3 ;  /* 0x000000150a157211 */ /* 0x040fe400078e18ff */
[C---:B------:R-:W-:Y:S02]  /*1720*/  LEA R19, R10.reuse, R19, 0x3 ;  /* 0x000000130a137211 */ /* 0x040fe400078e18ff */
[----:B------:R-:W-:Y:S01]  /*1730*/  LEA R11, R10, R11, 0x3 ;  /* 0x0000000b0a0b7211 */ /* 0x000fe200078e18ff */
[----:B------:R-:W-:-:S02]  /*1740*/  UPLOP3.LUT UP0, UPT, UPT, UPT, UPT, 0x40, 0x4 ;  /* 0x000000000004789c */ /* 0x000fc40003f0e870 */
[----:B------:R-:W-:Y:S01]  /*1750*/  UIADD3 UR4, UPT, UPT, UR4, 0x8, URZ ;  /* 0x0000000804047890 */ /* 0x000fe2000fffe0ff */
        /* <DEDUP_REMOVED lines=9> */
.L_x_4:
[----:B------:R-:W-:-:S09]  /*17f0*/  UISETP.NE.OR UP0, UPT, UR4, URZ, UP0 ;  /* 0x000000ff0400728c */ /* 0x000fd20008705670 */
[----:B------:R-:W-:Y:S05]  /*1800*/  BRA.U !UP0, `(.L_x_0) ;  /* 0x0000000108ec7547 */ /* 0x000fea000b800000 */
.L_x_1:
[----:B------:R-:W0:Y:S08]  /*1810*/  LDC.64 R24, c[0x0][0x380] ;  /* 0x0000e000ff187b82 */ /* 0x000e300000000a00 */
[----:B------:R-:W1:Y:S01]  /*1820*/  LDC.64 R16, c[0x0][0x388] ;  /* 0x0000e200ff107b82 */ /* 0x000e620000000a00 */
[----:B0-----:R-:W-:-:S05]  /*1830*/  IMAD.WIDE R24, R4, 0x4, R24 ;  /* 0x0000000404187825 */ /* 0x001fca00078e0218 */
[----:B------:R-:W2:Y:S01]  /*1840*/  LDG.E R20, desc[UR8][R24.64] ;  /* 0x0000000818147981 */ /* 0x000ea2000c1e1900 */
[----:B-1----:R-:W-:-:S06]  /*1850*/  IMAD.WIDE R12, R23, 0x4, R16 ;  /* 0x00000004170c7825 */ /* 0x002fcc00078e0210 */
[----:B------:R-:W3:Y:S01]  /*1860*/  LDG.E R12, desc[UR8][R12.64] ;  /* 0x000000080c0c7981 */ /* 0x000ee2000c1e1900 */
[----:B------:R-:W-:-:S03]  /*1870*/  IMAD.WIDE R28, R21, 0x4, R16 ;  /* 0x00000004151c7825 */ /* 0x000fc600078e0210 */
        /* <DEDUP_REMOVED lines=10> */
[----:B0-----:R-:W-:Y:S01]  /*1920*/  FFMA R15, R27, R15, R14 ;  /* 0x0000000f1b0f7223 */ /* 0x001fe2000000000e */
[----:B------:R-:W-:-:S02]  /*1930*/  IMAD.WIDE R26, R11, 0x4, R16 ;  /* 0x000000040b1a7825 */ /* 0x000fc400078e0210 */
[----:B--2---:R-:W-:Y:S04]  /*1940*/  STS [R8], R22 ;  /* 0x0000001608007388 */ /* 0x004fe80000000800 */
[----:B---3--:R-:W-:Y:S01]  /*1950*/  STS [R9], R28 ;  /* 0x0000001c09007388 */ /* 0x008fe20000000800 */
        /* <DEDUP_REMOVED lines=8> */
[----:B--2---:R-:W-:-:S03]  /*19e0*/  IMAD.WIDE R26, R19, 0x4, R16 ;  /* 0x00000004131a7825 */ /* 0x004fc600078e0210 */
        /* <DEDUP_REMOVED lines=11> */
[----:B------:R-:W-:Y:S01]  /*1aa0*/  UISETP.NE.AND UP0, UPT, UR4, URZ, UPT ;  /* 0x000000ff0400728c */ /* 0x000fe2000bf05270 */
        /* <DEDUP_REMOVED lines=16> */
[----:B------:R-:W-:Y:S05]  /*1bb0*/  BRA.U UP0, `(.L_x_1) ;  /* 0xfffffffd00147547 */ /* 0x000fea000b83ffff */
.L_x_0:
[----:B------:R-:W-:-:S09]  /*1bc0*/  UISETP.NE.AND UP0, UPT, UR6, URZ, UPT ;  /* 0x000000ff0600728c */ /* 0x000fd2000bf05270 */
[----:B------:R-:W-:Y:S05]  /*1bd0*/  BRA.U !UP0, `(.L_x_5) ;  /* 0x00000001086c7547 */ /* 0x000fea000b800000 */
[----:B------:R-:W0:Y:S01]  /*1be0*/  LDC R4, c[0x0][0x398] ;  /* 0x0000e600ff047b82 */ /* 0x000e220000000800 */
[----:B------:R-:W-:Y:S01]  /*1bf0*/  LEA R0, R7, R0, 0x1 ;  /* 0x0000000007007211 */ /* 0x000fe200078e08ff */
[----:B------:R-:W-:-:S06]  /*1c00*/  UIADD3 UR6, UPT, UPT, -UR6, URZ, URZ ;  /* 0x000000ff06067290 */ /* 0x000fcc000fffe1ff */
[----:B------:R-:W1:Y:S08]  /*1c10*/  LDC.64 R10, c[0x0][0x380] ;  /* 0x0000e000ff0a7b82 */ /* 0x000e700000000a00 */
[----:B------:R-:W2:Y:S01]  /*1c20*/  LDC.64 R12, c[0x0][0x388] ;  /* 0x0000e200ff0c7b82 */ /* 0x000ea20000000a00 */
[-CC-:B0-----:R-:W-:Y:S02]  /*1c30*/  IMAD R14, R18, R4.reuse, R3.reuse ;  /* 0x00000004120e7224 */ /* 0x181fe400078e0203 */
[----:B------:R-:W-:-:S03]  /*1c40*/  IMAD R15, R0, R4, R3 ;  /* 0x00000004000f7224 */ /* 0x000fc600078e0203 */
[----:B------:R-:W-:Y:S02]  /*1c50*/  LEA R19, R7, R14, 0x1 ;  /* 0x0000000e07137211 */ /* 0x000fe400078e08ff */
[----:B------:R-:W-:-:S07]  /*1c60*/  LEA R7, R2, R15, 0x1 ;  /* 0x0000000f02077211 */ /* 0x000fce00078e08ff */
.L_x_6:
[----:B-1----:R-:W-:-:S04]  /*1c70*/  IMAD.WIDE R14, R19, 0x4, R10 ;  /* 0x00000004130e7825 */ /* 0x002fc800078e020a */
[----:B--2---:R-:W-:Y:S02]  /*1c80*/  IMAD.WIDE R16, R7, 0x4, R12 ;  /* 0x0000000407107825 */ /* 0x004fe400078e020c */
[----:B------:R-:W2:Y:S04]  /*1c90*/  LDG.E R15, desc[UR8][R14.64] ;  /* 0x000000080e0f7981 */ /* 0x000ea8000c1e1900 */
[----:B------:R-:W3:Y:S01]  /*1ca0*/  LDG.E R16, desc[UR8][R16.64] ;  /* 0x0000000810107981 */ /* 0x000ee2000c1e1900 */
[----:B------:R-:W-:Y:S01]  /*1cb0*/  UIADD3 UR6, UPT, UPT, UR6, 0x1, URZ ;  /* 0x0000000106067890 */ /* 0x000fe2000fffe0ff */
[----:B------:R-:W-:Y:S02]  /*1cc0*/  IADD3 R19, PT, PT, R19, 0x2, RZ ;  /* 0x0000000213137810 */ /* 0x000fe40007ffe0ff */
[----:B------:R-:W-:Y:S01]  /*1cd0*/  LEA R7, R4, R7, 0x1 ;  /* 0x0000000704077211 */ /* 0x000fe200078e08ff */
[----:B------:R-:W-:Y:S01]  /*1ce0*/  UISETP.NE.AND UP0, UPT, UR6, URZ, UPT ;  /* 0x000000ff0600728c */ /* 0x000fe2000bf05270 */
        /* <DEDUP_REMOVED lines=10> */
.L_x_5:
[----:B------:R-:W0:Y:S01]  /*1d90*/  LDC.64 R4, c[0x0][0x390] ;  /* 0x0000e400ff047b82 */ /* 0x000e220000000a00 */
[----:B------:R-:W1:Y:S01]  /*1da0*/  LDCU UR4, c[0x0][0x398] ;  /* 0x00007300ff0477ac */ /* 0x000e620008000800 */
[----:B------:R-:W-:-:S05]  /*1db0*/  LEA R3, R2, R3, 0x1 ;  /* 0x0000000302037211 */ /* 0x000fca00078e08ff */
[----:B-1----:R-:W-:-:S04]  /*1dc0*/  IMAD R3, R18, UR4, R3 ;  /* 0x0000000412037c24 */ /* 0x002fc8000f8e0203 */
[----:B0-----:R-:W-:-:S05]  /*1dd0*/  IMAD.WIDE R2, R3, 0x4, R4 ;  /* 0x0000000403027825 */ /* 0x001fca00078e0204 */
[----:B------:R-:W-:Y:S01]  /*1de0*/  STG.E desc[UR8][R2.64], R27 ;  /* 0x0000001b02007986 */ /* 0x000fe2000c101908 */
[----:B------:R-:W-:Y:S05]  /*1df0*/  EXIT ;  /* 0x000000000000794d */ /* 0x000fea0003800000 */
.L_x_7:
[----:B------:R-:W-:-:S00]  /*1e00*/  BRA `(.L_x_7) ;  /* 0xfffffffc00fc7947 */ /* 0x000fc0000383ffff */
[----:B------:R-:W-:-:S00]  /*1e10*/  NOP ;  /* 0x0000000000007918 */ /* 0x000fc00000000000 */
        /* <DEDUP_REMOVED lines=14> */
.L_x_8:


//--------------------- .nv.shared._Z22gpu_square_matrix_multPfS_S_i --------------------------
	.section	.nv.shared._Z22gpu_square_matrix_multPfS_S_i,"aw",@nobits
	.sectionflags	@""
	.align	4
.nv.shared._Z22gpu_square_matrix_multPfS_S_i:
	.zero		1056


//--------------------- .nv.shared.reserved.0     --------------------------
	.section	.nv.shared.reserved.0,"aw",@nobits
	.weak		__nv_reservedSMEM_offset_0_alias
	.size		__nv_reservedSMEM_offset_0_alias, 0, 64
	.other		__nv_reservedSMEM_offset_0_alias,@"STO_CUDA_RESERVED_SHARED STV_DEFAULT"
__nv_reservedSMEM_offset_0_alias:
	.zero		0
	.zero		64


//--------------------- .nv.constant0._Z22gpu_square_matrix_multPfS_S_i --------------------------
	.section	.nv.constant0._Z22gpu_square_matrix_multPfS_S_i,"a",@progbits
	.sectionflags	@""
	.align	4
.nv.constant0._Z22gpu_square_matrix_multPfS_S_i:
	.zero		924


//--------------------- SYMBOLS --------------------------

	.type		.nv.reservedSmem.offset0,@object
	.size		.nv.reservedSmem.offset0,0x4
	.type		.nv.reservedSmem.cap,@object
	.size		.nv.reservedSmem.cap,0x4
